//
// Generated by NVIDIA NVVM Compiler
//
// Compiler Build ID: CL-36424714
// Cuda compilation tools, release 13.0, V13.0.88
// Based on NVVM 20.0.0
//

.version 9.0
.target sm_100
.address_size 64

	// .globl	_Z10vectorMultPKfS0_Pfi

.visible .entry _Z10vectorMultPKfS0_Pfi(
	.param .u64 .ptr .align 1 _Z10vectorMultPKfS0_Pfi_param_0,
	.param .u64 .ptr .align 1 _Z10vectorMultPKfS0_Pfi_param_1,
	.param .u64 .ptr .align 1 _Z10vectorMultPKfS0_Pfi_param_2,
	.param .u32 _Z10vectorMultPKfS0_Pfi_param_3
)
{
	.reg .pred 	%p<2>;
	.reg .b32 	%r<6>;
	.reg .b32 	%f<4>;
	.reg .b64 	%rd<11>;

	ld.param.u64 	%rd1, [_Z10vectorMultPKfS0_Pfi_param_0];
	ld.param.u64 	%rd2, [_Z10vectorMultPKfS0_Pfi_param_1];
	ld.param.u64 	%rd3, [_Z10vectorMultPKfS0_Pfi_param_2];
	ld.param.u32 	%r2, [_Z10vectorMultPKfS0_Pfi_param_3];
	mov.u32 	%r3, %ntid.x;
	mov.u32 	%r4, %ctaid.x;
	mov.u32 	%r5, %tid.x;
	mad.lo.s32 	%r1, %r3, %r4, %r5;
	setp.ge.s32 	%p1, %r1, %r2;
	@%p1 bra 	$L__BB0_2;
	cvta.to.global.u64 	%rd4, %rd1;
	cvta.to.global.u64 	%rd5, %rd2;
	cvta.to.global.u64 	%rd6, %rd3;
	mul.wide.s32 	%rd7, %r1, 4;
	add.s64 	%rd8, %rd4, %rd7;
	ld.global.f32 	%f1, [%rd8];
	add.s64 	%rd9, %rd5, %rd7;
	ld.global.f32 	%f2, [%rd9];
	mul.f32 	%f3, %f1, %f2;
	add.s64 	%rd10, %rd6, %rd7;
	st.global.f32 	[%rd10], %f3;
$L__BB0_2:
	ret;

}


// ===== COMPILED SASS (sm_100) =====

	.target	sm_100

	.elftype	@"ET_EXEC"


//--------------------- .note.nv.tkinfo           --------------------------
	.section	.note.nv.tkinfo,"",@"SHT_NOTE"
	.sectionflags	@"SHF_NOTE_NV_TKINFO"
	.tkinfo
        /*0018*/ 	.word	0x00000002
        /*0030*/ 	.string	""
        /*0030*/ 	.string	"ptxas"
        /*0030*/ 	.string	"Cuda compilation tools, release 13.0, V13.0.88"
        /*0030*/ 	.string	"Build cuda_13.0.r13.0/compiler.36424714_0"
        /*0030*/ 	.string	"-arch sm_100 -m 64 "



//--------------------- .note.nv.cuinfo           --------------------------
	.section	.note.nv.cuinfo,"",@"SHT_NOTE"
	.sectionflags	@"SHF_NOTE_NV_CUINFO"
        /*0018*/ 	.short	0x0002
        /*001a*/ 	.short	0x0064
        /*001c*/ 	.short	0x0082
	.zero		2


//--------------------- .nv.info                  --------------------------
	.section	.nv.info,"",@"SHT_CUDA_INFO"
	.align	4


	//----- nvinfo : EIATTR_REGCOUNT
	.align		4
        /*0000*/ 	.byte	0x04, 0x2f
        /*0002*/ 	.short	(.L_1 - .L_0)
	.align		4
.L_0:
        /*0004*/ 	.word	index@(_Z10vectorMultPKfS0_Pfi)
        /*0008*/ 	.word	0x0000000c


	//----- nvinfo : EIATTR_FRAME_SIZE
	.align		4
.L_1:
        /*000c*/ 	.byte	0x04, 0x11
        /*000e*/ 	.short	(.L_3 - .L_2)
	.align		4
.L_2:
        /*0010*/ 	.word	index@(_Z10vectorMultPKfS0_Pfi)
        /*0014*/ 	.word	0x00000000


	//----- nvinfo : EIATTR_MIN_STACK_SIZE
	.align		4
.L_3:
        /*0018*/ 	.byte	0x04, 0x12
        /*001a*/ 	.short	(.L_5 - .L_4)
	.align		4
.L_4:
        /*001c*/ 	.word	index@(_Z10vectorMultPKfS0_Pfi)
        /*0020*/ 	.word	0x00000000
.L_5:


//--------------------- .nv.compat                --------------------------
	.section	.nv.compat,"",@"SHT_CUDA_COMPAT_INFO"
	.align	4
        /*0000*/ 	.byte	0x02, 0x09, 0x00, 0x00, 0x02, 0x02, 0x01, 0x00, 0x02, 0x05, 0x05, 0x00, 0x03, 0x07, 0x01, 0x01
        /*0010*/ 	.byte	0x02, 0x03, 0x00, 0x00, 0x02, 0x06, 0x01, 0x00, 0x04, 0x0b, 0x08, 0x00, 0x09, 0x00, 0x00, 0x00
        /*0020*/ 	.byte	0x00, 0x00, 0x00, 0x00


//--------------------- .nv.info._Z10vectorMultPKfS0_Pfi --------------------------
	.section	.nv.info._Z10vectorMultPKfS0_Pfi,"",@"SHT_CUDA_INFO"
	.sectionflags	@""
	.align	4


	//----- nvinfo : EIATTR_CUDA_API_VERSION
	.align		4
        /*0000*/ 	.byte	0x04, 0x37
        /*0002*/ 	.short	(.L_7 - .L_6)
.L_6:
        /*0004*/ 	.word	0x00000082


	//----- nvinfo : EIATTR_KPARAM_INFO
	.align		4
.L_7:
        /*0008*/ 	.byte	0x04, 0x17
        /*000a*/ 	.short	(.L_9 - .L_8)
.L_8:
        /*000c*/ 	.word	0x00000000
        /*0010*/ 	.short	0x0003
        /*0012*/ 	.short	0x0018
        /*0014*/ 	.byte	0x00, 0xf0, 0x11, 0x00


	//----- nvinfo : EIATTR_KPARAM_INFO
	.align		4
.L_9:
        /*0018*/ 	.byte	0x04, 0x17
        /*001a*/ 	.short	(.L_11 - .L_10)
.L_10:
        /*001c*/ 	.word	0x00000000
        /*0020*/ 	.short	0x0002
        /*0022*/ 	.short	0x0010
        /*0024*/ 	.byte	0x00, 0xf5, 0x21, 0x00


	//----- nvinfo : EIATTR_KPARAM_INFO
	.align		4
.L_11:
        /*0028*/ 	.byte	0x04, 0x17
        /*002a*/ 	.short	(.L_13 - .L_12)
.L_12:
        /*002c*/ 	.word	0x00000000
        /*0030*/ 	.short	0x0001
        /*0032*/ 	.short	0x0008
        /*0034*/ 	.byte	0x00, 0xf5, 0x21, 0x00


	//----- nvinfo : EIATTR_KPARAM_INFO
	.align		4
.L_13:
        /*0038*/ 	.byte	0x04, 0x17
        /*003a*/ 	.short	(.L_15 - .L_14)
.L_14:
        /*003c*/ 	.word	0x00000000
        /*0040*/ 	.short	0x0000
        /*0042*/ 	.short	0x0000
        /*0044*/ 	.byte	0x00, 0xf5, 0x21, 0x00


	//----- nvinfo : EIATTR_SPARSE_MMA_MASK
	.align		4
.L_15:
        /*0048*/ 	.byte	0x03, 0x50
        /*004a*/ 	.short	0x0000


	//----- nvinfo : EIATTR_MAXREG_COUNT
	.align		4
        /*004c*/ 	.byte	0x03, 0x1b
        /*004e*/ 	.short	0x00ff


	//----- nvinfo : EIATTR_MERCURY_ISA_VERSION
	.align		4
        /*0050*/ 	.byte	0x03, 0x5f
        /*0052*/ 	.short	0x0101


	//----- nvinfo : EIATTR_VRC_CTA_INIT_COUNT
	.align		4
        /*0054*/ 	.byte	0x02, 0x4a
	.zero		1
	.zero		1


	//----- nvinfo : EIATTR_EXIT_INSTR_OFFSETS
	.align		4
        /*0058*/ 	.byte	0x04, 0x1c
        /*005a*/ 	.short	(.L_17 - .L_16)


	//   ....[0]....
.L_16:
        /*005c*/ 	.word	0x00000070


	//   ....[1]....
        /*0060*/ 	.word	0x00000130


	//----- nvinfo : EIATTR_CBANK_PARAM_SIZE
	.align		4
.L_17:
        /*0064*/ 	.byte	0x03, 0x19
        /*0066*/ 	.short	0x001c


	//----- nvinfo : EIATTR_PARAM_CBANK
	.align		4
        /*0068*/ 	.byte	0x04, 0x0a
        /*006a*/ 	.short	(.L_19 - .L_18)
	.align		4
.L_18:
        /*006c*/ 	.word	index@(.nv.constant0._Z10vectorMultPKfS0_Pfi)
        /*0070*/ 	.short	0x0380
        /*0072*/ 	.short	0x001c


	//----- nvinfo : EIATTR_SW_WAR
	.align		4
.L_19:
        /*0074*/ 	.byte	0x04, 0x36
        /*0076*/ 	.short	(.L_21 - .L_20)
.L_20:
        /*0078*/ 	.word	0x00000008
.L_21:


//--------------------- .nv.callgraph             --------------------------
	.section	.nv.callgraph,"",@"SHT_CUDA_CALLGRAPH"
	.align	4
	.sectionentsize	8
	.align		4
        /*0000*/ 	.word	0x00000000
	.align		4
        /*0004*/ 	.word	0xffffffff
	.align		4
        /*0008*/ 	.word	0x00000000
	.align		4
        /*000c*/ 	.word	0xfffffffe
	.align		4
        /*0010*/ 	.word	0x00000000
	.align		4
        /*0014*/ 	.word	0xfffffffd
	.align		4
        /*0018*/ 	.word	0x00000000
	.align		4
        /*001c*/ 	.word	0xfffffffc


//--------------------- .text._Z10vectorMultPKfS0_Pfi --------------------------
	.section	.text._Z10vectorMultPKfS0_Pfi,"ax",@progbits
	.align	128
        .global         _Z10vectorMultPKfS0_Pfi
        .type           _Z10vectorMultPKfS0_Pfi,@function
        .size           _Z10vectorMultPKfS0_Pfi,(.L_x_1 - _Z10vectorMultPKfS0_Pfi)
        .other          _Z10vectorMultPKfS0_Pfi,@"STO_CUDA_ENTRY STV_DEFAULT"
_Z10vectorMultPKfS0_Pfi:
.text._Z10vectorMultPKfS0_Pfi:
[----:B------:R-:W-:Y:S01]  /*0000*/  LDC R1, c[0x0][0x37c] ;  /* 0x0000df00ff017b82 */ /* 0x000fe20000000800 */
[----:B------:R-:W0:Y:S01]  /*0010*/  S2R R9, SR_CTAID.X ;  /* 0x0000000000097919 */ /* 0x000e220000002500 */
[----:B------:R-:W0:Y:S01]  /*0020*/  LDCU UR4, c[0x0][0x360] ;  /* 0x00006c00ff0477ac */ /* 0x000e220008000800 */
[----:B------:R-:W0:Y:S01]  /*0030*/  S2R R0, SR_TID.X ;  /* 0x0000000000007919 */ /* 0x000e220000002100 */
[----:B------:R-:W1:Y:S01]  /*0040*/  LDCU UR5, c[0x0][0x398] ;  /* 0x00007300ff0577ac */ /* 0x000e620008000800 */
[----:B0-----:R-:W-:-:S05]  /*0050*/  IMAD R9, R9, UR4, R0 ;  /* 0x0000000409097c24 */ /* 0x001fca000f8e0200 */
[----:B-1----:R-:W-:-:S13]  /*0060*/  ISETP.GE.AND P0, PT, R9, UR5, PT ;  /* 0x0000000509007c0c */ /* 0x002fda000bf06270 */
[----:B------:R-:W-:Y:S05]  /*0070*/  @P0 EXIT ;  /* 0x000000000000094d */ /* 0x000fea0003800000 */
[----:B------:R-:W0:Y:S01]  /*0080*/  LDC.64 R2, c[0x0][0x380] ;  /* 0x0000e000ff027b82 */ /* 0x000e220000000a00 */
[----:B------:R-:W1:Y:S07]  /*0090*/  LDCU.64 UR4, c[0x0][0x358] ;  /* 0x00006b00ff0477ac */ /* 0x000e6e0008000a00 */
[----:B------:R-:W2:Y:S08]  /*00a0*/  LDC.64 R4, c[0x0][0x388] ;  /* 0x0000e200ff047b82 */ /* 0x000eb00000000a00 */
[----:B------:R-:W3:Y:S01]  /*00b0*/  LDC.64 R6, c[0x0][0x390] ;  /* 0x0000e400ff067b82 */ /* 0x000ee20000000a00 */
[----:B0-----:R-:W-:-:S06]  /*00c0*/  IMAD.WIDE R2, R9, 0x4, R2 ;  /* 0x0000000409027825 */ /* 0x001fcc00078e0202 */
[----:B-1----:R-:W4:Y:S01]  /*00d0*/  LDG.E R2, desc[UR4][R2.64] ;  /* 0x0000000402027981 */ /* 0x002f22000c1e1900 */
[----:B--2---:R-:W-:-:S06]  /*00e0*/  IMAD.WIDE R4, R9, 0x4, R4 ;  /* 0x0000000409047825 */ /* 0x004fcc00078e0204 */
[----:B------:R-:W4:Y:S01]  /*00f0*/  LDG.E R5, desc[UR4][R4.64] ;  /* 0x0000000404057981 */ /* 0x000f22000c1e1900 */
[----:B---3--:R-:W-:-:S04]  /*0100*/  IMAD.WIDE R6, R9, 0x4, R6 ;  /* 0x0000000409067825 */ /* 0x008fc800078e0206 */
[----:B----4-:R-:W-:-:S05]  /*0110*/  FMUL R9, R2, R5 ;  /* 0x0000000502097220 */ /* 0x010fca0000400000 */
[----:B------:R-:W-:Y:S01]  /*0120*/  STG.E desc[UR4][R6.64], R9 ;  /* 0x0000000906007986 */ /* 0x000fe2000c101904 */
[----:B------:R-:W-:Y:S05]  /*0130*/  EXIT ;  /* 0x000000000000794d */ /* 0x000fea0003800000 */
.L_x_0:
[----:B------:R-:W-:-:S00]  /*0140*/  BRA `(.L_x_0) ;  /* 0xfffffffc00fc7947 */ /* 0x000fc0000383ffff */
[----:B------:R-:W-:-:S00]  /*0150*/  NOP ;  /* 0x0000000000007918 */ /* 0x000fc00000000000 */
        /* <DEDUP_REMOVED lines=10> */
.L_x_1:


//--------------------- .nv.shared.reserved.0     --------------------------
	.section	.nv.shared.reserved.0,"aw",@nobits
	.weak		__nv_reservedSMEM_offset_0_alias
	.size		__nv_reservedSMEM_offset_0_alias, 0, 64
	.other		__nv_reservedSMEM_offset_0_alias,@"STO_CUDA_RESERVED_SHARED STV_DEFAULT"
__nv_reservedSMEM_offset_0_alias:
	.zero		0
	.zero		64


//--------------------- .nv.constant0._Z10vectorMultPKfS0_Pfi --------------------------
	.section	.nv.constant0._Z10vectorMultPKfS0_Pfi,"a",@progbits
	.sectionflags	@""
	.align	4
.nv.constant0._Z10vectorMultPKfS0_Pfi:
	.zero		924


//--------------------- SYMBOLS --------------------------

	.type		.nv.reservedSmem.offset0,@object
	.size		.nv.reservedSmem.offset0,0x4
